	.headerflags	@"EF_CUDA_TEXMODE_UNIFIED EF_CUDA_64BIT_ADDRESS EF_CUDA_SM86 EF_CUDA_VIRTUAL_SM(EF_CUDA_SM86)"
	.elftype	@"ET_EXEC"


//--------------------- .nv.info                  --------------------------
	.section	.nv.info,"",@"SHT_CUDA_INFO"
	.align	4


	//----- nvinfo : EIATTR_REGCOUNT
	.align		4
        /*0000*/ 	.byte	0x04, 0x2f
        /*0002*/ 	.short	(.L_3 - .L_2)
	.align		4
.L_2:
        /*0004*/ 	.word	index@(l2norm_fwd_kernel)
        /*0008*/ 	.word	0x0000003c


	//----- nvinfo : EIATTR_MAX_STACK_SIZE
	.align		4
.L_3:
        /*000c*/ 	.byte	0x04, 0x23
        /*000e*/ 	.short	(.L_5 - .L_4)
	.align		4
.L_4:
        /*0010*/ 	.word	index@(l2norm_fwd_kernel)
        /*0014*/ 	.word	0x00000000


	//----- nvinfo : EIATTR_MIN_STACK_SIZE
	.align		4
.L_5:
        /*0018*/ 	.byte	0x04, 0x12
        /*001a*/ 	.short	(.L_7 - .L_6)
	.align		4
.L_6:
        /*001c*/ 	.word	index@(l2norm_fwd_kernel)
        /*0020*/ 	.word	0x00000000


	//----- nvinfo : EIATTR_FRAME_SIZE
	.align		4
.L_7:
        /*0024*/ 	.byte	0x04, 0x11
        /*0026*/ 	.short	(.L_9 - .L_8)
	.align		4
.L_8:
        /*0028*/ 	.word	index@(l2norm_fwd_kernel)
        /*002c*/ 	.word	0x00000000
.L_9:


//--------------------- .nv.info.l2norm_fwd_kernel --------------------------
	.section	.nv.info.l2norm_fwd_kernel,"",@"SHT_CUDA_INFO"
	.align	4


	//----- nvinfo : EIATTR_CUDA_API_VERSION
	.align		4
        /*0000*/ 	.byte	0x04, 0x37
        /*0002*/ 	.short	(.L_11 - .L_10)
.L_10:
        /*0004*/ 	.word	0x0000007b


	//----- nvinfo : EIATTR_SW2861232_WAR
	.align		4
.L_11:
        /*0008*/ 	.byte	0x01, 0x35
	.zero		2


	//----- nvinfo : EIATTR_PARAM_CBANK
	.align		4
        /*000c*/ 	.byte	0x04, 0x0a
        /*000e*/ 	.short	(.L_13 - .L_12)
	.align		4
.L_12:
        /*0010*/ 	.word	index@(.nv.constant0.l2norm_fwd_kernel)
        /*0014*/ 	.short	0x0160
        /*0016*/ 	.short	0x001c


	//----- nvinfo : EIATTR_CBANK_PARAM_SIZE
	.align		4
.L_13:
        /*0018*/ 	.byte	0x03, 0x19
        /*001a*/ 	.short	0x001c


	//----- nvinfo : EIATTR_KPARAM_INFO
	.align		4
        /*001c*/ 	.byte	0x04, 0x17
        /*001e*/ 	.short	(.L_15 - .L_14)
.L_14:
        /*0020*/ 	.word	0x00000000
        /*0024*/ 	.short	0x0003
        /*0026*/ 	.short	0x0018
        /*0028*/ 	.byte	0x00, 0xf0, 0x11, 0x00


	//----- nvinfo : EIATTR_KPARAM_INFO
	.align		4
.L_15:
        /*002c*/ 	.byte	0x04, 0x17
        /*002e*/ 	.short	(.L_17 - .L_16)
.L_16:
        /*0030*/ 	.word	0x00000000
        /*0034*/ 	.short	0x0002
        /*0036*/ 	.short	0x0010
        /*0038*/ 	.byte	0x00, 0xf0, 0x21, 0x00


	//----- nvinfo : EIATTR_KPARAM_INFO
	.align		4
.L_17:
        /*003c*/ 	.byte	0x04, 0x17
        /*003e*/ 	.short	(.L_19 - .L_18)
.L_18:
        /*0040*/ 	.word	0x00000000
        /*0044*/ 	.short	0x0001
        /*0046*/ 	.short	0x0008
        /*0048*/ 	.byte	0x00, 0xf0, 0x21, 0x00


	//----- nvinfo : EIATTR_KPARAM_INFO
	.align		4
.L_19:
        /*004c*/ 	.byte	0x04, 0x17
        /*004e*/ 	.short	(.L_21 - .L_20)
.L_20:
        /*0050*/ 	.word	0x00000000
        /*0054*/ 	.short	0x0000
        /*0056*/ 	.short	0x0000
        /*0058*/ 	.byte	0x00, 0xf0, 0x21, 0x00


	//----- nvinfo : EIATTR_MAXREG_COUNT
	.align		4
.L_21:
        /*005c*/ 	.byte	0x03, 0x1b
        /*005e*/ 	.short	0x00ff


	//----- nvinfo : EIATTR_COOP_GROUP_MASK_REGIDS
	.align		4
        /*0060*/ 	.byte	0x04, 0x29
        /*0062*/ 	.short	(.L_23 - .L_22)


	//   ....[0]....
.L_22:
        /*0064*/ 	.word	0xffffffff


	//   ....[1]....
        /*0068*/ 	.word	0xffffffff


	//   ....[2]....
        /*006c*/ 	.word	0xffffffff


	//   ....[3]....
        /*0070*/ 	.word	0xffffffff


	//   ....[4]....
        /*0074*/ 	.word	0xffffffff


	//   ....[5]....
        /*0078*/ 	.word	0xffffffff


	//   ....[6]....
        /*007c*/ 	.word	0xffffffff


	//   ....[7]....
        /*0080*/ 	.word	0xffffffff


	//   ....[8]....
        /*0084*/ 	.word	0xffffffff


	//   ....[9]....
        /*0088*/ 	.word	0xffffffff


	//   ....[10]....
        /*008c*/ 	.word	0xffffffff


	//   ....[11]....
        /*0090*/ 	.word	0xffffffff


	//   ....[12]....
        /*0094*/ 	.word	0xffffffff


	//   ....[13]....
        /*0098*/ 	.word	0xffffffff


	//   ....[14]....
        /*009c*/ 	.word	0xffffffff


	//   ....[15]....
        /*00a0*/ 	.word	0xffffffff


	//----- nvinfo : EIATTR_COOP_GROUP_INSTR_OFFSETS
	.align		4
.L_23:
        /*00a4*/ 	.byte	0x04, 0x28
        /*00a6*/ 	.short	(.L_25 - .L_24)


	//   ....[0]....
.L_24:
        /*00a8*/ 	.word	0x00000640


	//   ....[1]....
        /*00ac*/ 	.word	0x000006e0


	//   ....[2]....
        /*00b0*/ 	.word	0x00000700


	//   ....[3]....
        /*00b4*/ 	.word	0x00000750


	//   ....[4]....
        /*00b8*/ 	.word	0x00000800


	//   ....[5]....
        /*00bc*/ 	.word	0x00000820


	//   ....[6]....
        /*00c0*/ 	.word	0x00000850


	//   ....[7]....
        /*00c4*/ 	.word	0x00000860


	//   ....[8]....
        /*00c8*/ 	.word	0x00000890


	//   ....[9]....
        /*00cc*/ 	.word	0x000008a0


	//   ....[10]....
        /*00d0*/ 	.word	0x000008d0


	//   ....[11]....
        /*00d4*/ 	.word	0x000008f0


	//   ....[12]....
        /*00d8*/ 	.word	0x00000940


	//   ....[13]....
        /*00dc*/ 	.word	0x00000960


	//   ....[14]....
        /*00e0*/ 	.word	0x000009b0


	//   ....[15]....
        /*00e4*/ 	.word	0x00000af0


	//----- nvinfo : EIATTR_EXIT_INSTR_OFFSETS
	.align		4
.L_25:
        /*00e8*/ 	.byte	0x04, 0x1c
        /*00ea*/ 	.short	(.L_27 - .L_26)


	//   ....[0]....
.L_26:
        /*00ec*/ 	.word	0x00001220


	//   ....[1]....
        /*00f0*/ 	.word	0x00001280


	//----- nvinfo : EIATTR_MAX_THREADS
	.align		4
.L_27:
        /*00f4*/ 	.byte	0x04, 0x05
        /*00f6*/ 	.short	(.L_29 - .L_28)
.L_28:
        /*00f8*/ 	.word	0x00000040
        /*00fc*/ 	.word	0x00000001
        /*0100*/ 	.word	0x00000001
.L_29:


//--------------------- .nv.rel.action            --------------------------
	.section	.nv.rel.action,"",@"SHT_CUDA_RELOCINFO"
	.align	8
	.sectionentsize	8
        /*0000*/ 	.byte	0x73, 0x00, 0x00, 0x00, 0x00, 0x00, 0x00, 0x00, 0x00, 0x00, 0x00, 0x11, 0x25, 0x00, 0x05, 0x36


//--------------------- .nv.constant0.l2norm_fwd_kernel --------------------------
	.section	.nv.constant0.l2norm_fwd_kernel,"a",@progbits
	.align	4
.nv.constant0.l2norm_fwd_kernel:
	.zero		380


//--------------------- .text.l2norm_fwd_kernel   --------------------------
	.section	.text.l2norm_fwd_kernel,"ax",@progbits
	.sectionflags	@"SHF_BARRIERS=1"
	.sectioninfo	@"SHI_REGISTERS=60"
	.align	128
        .global         l2norm_fwd_kernel
        .type           l2norm_fwd_kernel,@function
        .size           l2norm_fwd_kernel,(.L_x_1 - l2norm_fwd_kernel)
        .other          l2norm_fwd_kernel,@"STO_CUDA_ENTRY STV_DEFAULT"
l2norm_fwd_kernel:
.text.l2norm_fwd_kernel:
[----:B------:R-:W-:-:S02]  /*0000*/  MOV R1, c[0x0][0x28] ;  /* 0x00000a0000017a02 */ /* 0x000fc40000000f00 */
[----:B------:R-:W0:Y:S01]  /*0010*/  S2R R0, SR_TID.X ;  /* 0x0000000000007919 */ /* 0x000e220000002100 */
[----:B------:R-:W-:Y:S01]  /*0020*/  CS2R R4, SRZ ;  /* 0x0000000000047805 */ /* 0x000fe2000001ff00 */
[----:B------:R-:W-:Y:S01]  /*0030*/  CS2R R6, SRZ ;  /* 0x0000000000067805 */ /* 0x000fe2000001ff00 */
[----:B------:R-:W-:Y:S01]  /*0040*/  ULDC.64 UR4, c[0x0][0x118] ;  /* 0x0000460000047ab9 */ /* 0x000fe20000000a00 */
[----:B------:R-:W1:Y:S01]  /*0050*/  S2R R21, SR_CTAID.X ;  /* 0x0000000000157919 */ /* 0x000e620000002500 */
[----:B0-----:R-:W-:Y:S02]  /*0060*/  SHF.R.U32.HI R28, RZ, 0x4, R0 ;  /* 0x00000004ff1c7819 */ /* 0x001fe40000011600 */
[----:B------:R-:W-:Y:S02]  /*0070*/  SHF.L.U32 R2, R0, 0x3, RZ ;  /* 0x0000000300027819 */ /* 0x000fe400000006ff */
[----:B-1----:R-:W-:Y:S02]  /*0080*/  SHF.L.U32 R21, R21, 0x5, RZ ;  /* 0x0000000515157819 */ /* 0x002fe400000006ff */
[----:B------:R-:W-:-:S02]  /*0090*/  SGXT.U32 R28, R28, 0x2 ;  /* 0x000000021c1c781a */ /* 0x000fc40000000000 */
[----:B------:R-:W-:Y:S02]  /*00a0*/  LOP3.LUT R16, R2, 0x78, RZ, 0xc0, !PT ;  /* 0x0000007802107812 */ /* 0x000fe400078ec0ff */
[----:B------:R-:W-:Y:S02]  /*00b0*/  LOP3.LUT R3, R21, R28, RZ, 0xfc, !PT ;  /* 0x0000001c15037212 */ /* 0x000fe400078efcff */
[----:B------:R-:W-:Y:S01]  /*00c0*/  SHF.R.S32.HI R2, RZ, 0x1f, R21 ;  /* 0x0000001fff027819 */ /* 0x000fe20000011415 */
[----:B------:R-:W-:Y:S01]  /*00d0*/  IMAD.WIDE.U32 R16, R16, 0x2, RZ ;  /* 0x0000000210107825 */ /* 0x000fe200078e00ff */
[C---:B------:R-:W-:Y:S02]  /*00e0*/  SHF.L.U32 R27, R3.reuse, 0x8, RZ ;  /* 0x00000008031b7819 */ /* 0x040fe400000006ff */
[C---:B------:R-:W-:Y:S02]  /*00f0*/  ISETP.GE.U32.AND P2, PT, R3.reuse, 0x10, PT ;  /* 0x000000100300780c */ /* 0x040fe40003f46070 */
[----:B------:R-:W-:-:S02]  /*0100*/  SHF.L.U64.HI R3, R3, 0x8, R2 ;  /* 0x0000000803037819 */ /* 0x000fc40000010202 */
[----:B------:R-:W-:Y:S02]  /*0110*/  LOP3.LUT R27, R27, R16, RZ, 0xfc, !PT ;  /* 0x000000101b1b7212 */ /* 0x000fe400078efcff */
[----:B------:R-:W-:Y:S02]  /*0120*/  ISETP.GE.U32.AND.EX P2, PT, R2, RZ, PT, P2 ;  /* 0x000000ff0200720c */ /* 0x000fe40003f46120 */
[----:B------:R-:W-:Y:S02]  /*0130*/  LOP3.LUT R25, R21, 0x4, R28, 0xfe, !PT ;  /* 0x0000000415197812 */ /* 0x000fe400078efe1c */
[----:B------:R-:W-:Y:S02]  /*0140*/  LOP3.LUT R24, R3, R17, RZ, 0xfc, !PT ;  /* 0x0000001103187212 */ /* 0x000fe400078efcff */
[----:B------:R-:W-:Y:S02]  /*0150*/  IADD3 R12, P0, R27, c[0x0][0x160], RZ ;  /* 0x000058001b0c7a10 */ /* 0x000fe40007f1e0ff */
[----:B------:R-:W-:-:S02]  /*0160*/  SHF.L.U32 R3, R25, 0x8, RZ ;  /* 0x0000000819037819 */ /* 0x000fc400000006ff */
[----:B------:R-:W-:Y:S02]  /*0170*/  ISETP.GE.U32.AND P3, PT, R25, 0x10, PT ;  /* 0x000000101900780c */ /* 0x000fe40003f66070 */
[----:B------:R-:W-:Y:S02]  /*0180*/  LOP3.LUT R15, R21, 0x8, R28, 0xfe, !PT ;  /* 0x00000008150f7812 */ /* 0x000fe400078efe1c */
[----:B------:R-:W-:Y:S02]  /*0190*/  IADD3.X R13, R24, c[0x0][0x164], RZ, P0, !PT ;  /* 0x00005900180d7a10 */ /* 0x000fe400007fe4ff */
[----:B------:R-:W-:Y:S02]  /*01a0*/  SHF.L.U64.HI R25, R25, 0x8, R2 ;  /* 0x0000000819197819 */ /* 0x000fe40000010202 */
[----:B------:R-:W-:Y:S01]  /*01b0*/  LOP3.LUT R26, R3, R16, RZ, 0xfc, !PT ;  /* 0x00000010031a7212 */ /* 0x000fe200078efcff */
[----:B------:R0:W2:Y:S01]  /*01c0*/  @!P2 LDG.E.128 R4, [R12.64] ;  /* 0x000000040c04a981 */ /* 0x0000a2000c1e1d00 */
[----:B------:R-:W-:Y:S01]  /*01d0*/  ISETP.GE.U32.AND.EX P3, PT, R2, RZ, PT, P3 ;  /* 0x000000ff0200720c */ /* 0x000fe20003f66130 */
[----:B------:R-:W-:Y:S01]  /*01e0*/  CS2R R8, SRZ ;  /* 0x0000000000087805 */ /* 0x000fe2000001ff00 */
[C---:B------:R-:W-:Y:S01]  /*01f0*/  ISETP.GE.U32.AND P1, PT, R15.reuse, 0x10, PT ;  /* 0x000000100f00780c */ /* 0x040fe20003f26070 */
[----:B------:R-:W-:Y:S01]  /*0200*/  CS2R R10, SRZ ;  /* 0x00000000000a7805 */ /* 0x000fe2000001ff00 */
[----:B------:R-:W-:-:S02]  /*0210*/  SHF.L.U32 R3, R15, 0x8, RZ ;  /* 0x000000080f037819 */ /* 0x000fc400000006ff */
[----:B------:R-:W-:Y:S02]  /*0220*/  LOP3.LUT R25, R25, R17, RZ, 0xfc, !PT ;  /* 0x0000001119197212 */ /* 0x000fe400078efcff */
[----:B------:R-:W-:Y:S02]  /*0230*/  IADD3 R18, P0, R26, c[0x0][0x160], RZ ;  /* 0x000058001a127a10 */ /* 0x000fe40007f1e0ff */
[----:B0-----:R-:W-:Y:S02]  /*0240*/  SHF.L.U64.HI R13, R15, 0x8, R2 ;  /* 0x000000080f0d7819 */ /* 0x001fe40000010202 */
[----:B------:R-:W-:Y:S02]  /*0250*/  LOP3.LUT R20, R3, R16, RZ, 0xfc, !PT ;  /* 0x0000001003147212 */ /* 0x000fe400078efcff */
[----:B------:R-:W-:Y:S02]  /*0260*/  ISETP.GE.U32.AND.EX P1, PT, R2, RZ, PT, P1 ;  /* 0x000000ff0200720c */ /* 0x000fe40003f26110 */
[----:B------:R-:W-:-:S02]  /*0270*/  IADD3.X R19, R25, c[0x0][0x164], RZ, P0, !PT ;  /* 0x0000590019137a10 */ /* 0x000fc400007fe4ff */
[----:B------:R-:W-:Y:S02]  /*0280*/  LOP3.LUT R22, R13, R17, RZ, 0xfc, !PT ;  /* 0x000000110d167212 */ /* 0x000fe400078efcff */
[----:B------:R-:W-:Y:S01]  /*0290*/  IADD3 R30, P0, R20, c[0x0][0x160], RZ ;  /* 0x00005800141e7a10 */ /* 0x000fe20007f1e0ff */
[----:B------:R-:W-:Y:S01]  /*02a0*/  CS2R R12, SRZ ;  /* 0x00000000000c7805 */ /* 0x000fe2000001ff00 */
[----:B------:R-:W-:Y:S01]  /*02b0*/  CS2R R14, SRZ ;  /* 0x00000000000e7805 */ /* 0x000fe2000001ff00 */
[----:B------:R0:W3:Y:S01]  /*02c0*/  @!P3 LDG.E.128 R8, [R18.64] ;  /* 0x000000041208b981 */ /* 0x0000e2000c1e1d00 */
[----:B------:R-:W-:-:S05]  /*02d0*/  IADD3.X R31, R22, c[0x0][0x164], RZ, P0, !PT ;  /* 0x00005900161f7a10 */ /* 0x000fca00007fe4ff */
[----:B------:R2:W4:Y:S01]  /*02e0*/  @!P1 LDG.E.128 R12, [R30.64] ;  /* 0x000000041e0c9981 */ /* 0x000522000c1e1d00 */
[----:B------:R-:W-:Y:S01]  /*02f0*/  LOP3.LUT R23, R21, 0xc, R28, 0xfe, !PT ;  /* 0x0000000c15177812 */ /* 0x000fe200078efe1c */
[----:B0-----:R-:W-:-:S03]  /*0300*/  CS2R R18, SRZ ;  /* 0x0000000000127805 */ /* 0x001fc6000001ff00 */
[C---:B------:R-:W-:Y:S02]  /*0310*/  SHF.L.U32 R3, R23.reuse, 0x8, RZ ;  /* 0x0000000817037819 */ /* 0x040fe400000006ff */
[C---:B------:R-:W-:Y:S02]  /*0320*/  ISETP.GE.U32.AND P0, PT, R23.reuse, 0x10, PT ;  /* 0x000000101700780c */ /* 0x040fe40003f06070 */
[----:B------:R-:W-:Y:S02]  /*0330*/  SHF.L.U64.HI R23, R23, 0x8, R2 ;  /* 0x0000000817177819 */ /* 0x000fe40000010202 */
[----:B------:R-:W-:Y:S02]  /*0340*/  LOP3.LUT R3, R3, R16, RZ, 0xfc, !PT ;  /* 0x0000001003037212 */ /* 0x000fe400078efcff */
[----:B------:R-:W-:Y:S02]  /*0350*/  ISETP.GE.U32.AND.EX P0, PT, R2, RZ, PT, P0 ;  /* 0x000000ff0200720c */ /* 0x000fe40003f06100 */
[----:B------:R-:W-:-:S02]  /*0360*/  LOP3.LUT R23, R23, R17, RZ, 0xfc, !PT ;  /* 0x0000001117177212 */ /* 0x000fc400078efcff */
[----:B------:R-:W-:Y:S01]  /*0370*/  IADD3 R34, P4, R3, c[0x0][0x160], RZ ;  /* 0x0000580003227a10 */ /* 0x000fe20007f9e0ff */
[----:B------:R-:W-:-:S03]  /*0380*/  CS2R R16, SRZ ;  /* 0x0000000000107805 */ /* 0x000fc6000001ff00 */
[----:B------:R-:W-:-:S05]  /*0390*/  IADD3.X R35, R23, c[0x0][0x164], RZ, P4, !PT ;  /* 0x0000590017237a10 */ /* 0x000fca00027fe4ff */
[----:B------:R3:W5:Y:S01]  /*03a0*/  @!P0 LDG.E.128 R16, [R34.64] ;  /* 0x0000000422108981 */ /* 0x000762000c1e1d00 */
[--C-:B--2---:R-:W-:Y:S02]  /*03b0*/  HADD2.F32 R30, -RZ, R4.reuse.H1_H1 ;  /* 0x30000004ff1e7230 */ /* 0x104fe40000004100 */
[----:B------:R-:W-:Y:S02]  /*03c0*/  HADD2.F32 R29, -RZ, R4.H0_H0 ;  /* 0x20000004ff1d7230 */ /* 0x000fe40000004100 */
[--C-:B------:R-:W-:Y:S01]  /*03d0*/  HADD2.F32 R31, -RZ, R5.reuse.H0_H0 ;  /* 0x20000005ff1f7230 */ /* 0x100fe20000004100 */
[----:B------:R-:W-:Y:S01]  /*03e0*/  FMUL R36, R30, R30 ;  /* 0x0000001e1e247220 */ /* 0x000fe20000400000 */
[----:B------:R-:W-:Y:S02]  /*03f0*/  HADD2.F32 R4, -RZ, R5.H1_H1 ;  /* 0x30000005ff047230 */ /* 0x000fe40000004100 */
[--C-:B------:R-:W-:Y:S01]  /*0400*/  HADD2.F32 R32, -RZ, R7.reuse.H1_H1 ;  /* 0x30000007ff207230 */ /* 0x100fe20000004100 */
[----:B------:R-:W-:Y:S01]  /*0410*/  FFMA R36, R29, R29, R36 ;  /* 0x0000001d1d247223 */ /* 0x000fe20000000024 */
[----:B------:R-:W-:-:S02]  /*0420*/  HADD2.F32 R33, -RZ, R7.H0_H0 ;  /* 0x20000007ff217230 */ /* 0x000fc40000004100 */
[--C-:B------:R-:W-:Y:S01]  /*0430*/  HADD2.F32 R5, -RZ, R6.reuse.H1_H1 ;  /* 0x30000006ff057230 */ /* 0x100fe20000004100 */
[----:B------:R-:W-:Y:S01]  /*0440*/  FFMA R37, R31, R31, R36 ;  /* 0x0000001f1f257223 */ /* 0x000fe20000000024 */
[----:B------:R-:W-:-:S03]  /*0450*/  HADD2.F32 R6, -RZ, R6.H0_H0 ;  /* 0x20000006ff067230 */ /* 0x000fc60000004100 */
[----:B------:R-:W-:Y:S01]  /*0460*/  FFMA R39, R4, R4, R37 ;  /* 0x0000000404277223 */ /* 0x000fe20000000025 */
[----:B---3--:R-:W-:Y:S02]  /*0470*/  HADD2.F32 R34, -RZ, R8.H1_H1 ;  /* 0x30000008ff227230 */ /* 0x008fe40000004100 */
[--C-:B------:R-:W-:Y:S02]  /*0480*/  HADD2.F32 R35, -RZ, R10.reuse.H1_H1 ;  /* 0x3000000aff237230 */ /* 0x100fe40000004100 */
[----:B------:R-:W-:Y:S02]  /*0490*/  HADD2.F32 R40, -RZ, R10.H0_H0 ;  /* 0x2000000aff287230 */ /* 0x000fe40000004100 */
[----:B------:R-:W-:Y:S02]  /*04a0*/  HADD2.F32 R7, -RZ, R8.H0_H0 ;  /* 0x20000008ff077230 */ /* 0x000fe40000004100 */
[--C-:B----4-:R-:W-:Y:S02]  /*04b0*/  HADD2.F32 R10, -RZ, R12.reuse.H1_H1 ;  /* 0x3000000cff0a7230 */ /* 0x110fe40000004100 */
[----:B------:R-:W-:Y:S01]  /*04c0*/  HADD2.F32 R36, -RZ, R12.H0_H0 ;  /* 0x2000000cff247230 */ /* 0x000fe20000004100 */
[----:B------:R-:W-:Y:S01]  /*04d0*/  FMUL R12, R34, R34 ;  /* 0x00000022220c7220 */ /* 0x000fe20000400000 */
[--C-:B------:R-:W-:Y:S01]  /*04e0*/  HADD2.F32 R8, -RZ, R9.reuse.H1_H1 ;  /* 0x30000009ff087230 */ /* 0x100fe20000004100 */
[----:B------:R-:W-:Y:S01]  /*04f0*/  FMUL R41, R10, R10 ;  /* 0x0000000a0a297220 */ /* 0x000fe20000400000 */
[----:B------:R-:W-:Y:S01]  /*0500*/  HADD2.F32 R9, -RZ, R9.H0_H0 ;  /* 0x20000009ff097230 */ /* 0x000fe20000004100 */
[----:B------:R-:W-:Y:S01]  /*0510*/  FFMA R38, R7, R7, R12 ;  /* 0x0000000707267223 */ /* 0x000fe2000000000c */
[----:B------:R-:W-:Y:S01]  /*0520*/  FFMA R12, R6, R6, R39 ;  /* 0x00000006060c7223 */ /* 0x000fe20000000027 */
[--C-:B------:R-:W-:Y:S01]  /*0530*/  HADD2.F32 R37, -RZ, R13.reuse.H1_H1 ;  /* 0x3000000dff257230 */ /* 0x100fe20000004100 */
[----:B------:R-:W-:Y:S01]  /*0540*/  FFMA R42, R36, R36, R41 ;  /* 0x00000024242a7223 */ /* 0x000fe20000000029 */
[----:B------:R-:W-:Y:S01]  /*0550*/  HADD2.F32 R39, -RZ, R13.H0_H0 ;  /* 0x2000000dff277230 */ /* 0x000fe20000004100 */
[----:B------:R-:W-:Y:S01]  /*0560*/  FFMA R13, R9, R9, R38 ;  /* 0x00000009090d7223 */ /* 0x000fe20000000026 */
[----:B------:R-:W-:Y:S01]  /*0570*/  FFMA R12, R5, R5, R12 ;  /* 0x00000005050c7223 */ /* 0x000fe2000000000c */
[----:B------:R-:W-:-:S02]  /*0580*/  HADD2.F32 R38, -RZ, R14.H0_H0 ;  /* 0x2000000eff267230 */ /* 0x000fc40000004100 */
[----:B------:R-:W-:Y:S01]  /*0590*/  FFMA R43, R8, R8, R13 ;  /* 0x00000008082b7223 */ /* 0x000fe2000000000d */
[----:B------:R-:W-:Y:S01]  /*05a0*/  FFMA R13, R33, R33, R12 ;  /* 0x00000021210d7223 */ /* 0x000fe2000000000c */
[----:B------:R-:W-:Y:S01]  /*05b0*/  FFMA R42, R39, R39, R42 ;  /* 0x00000027272a7223 */ /* 0x000fe2000000002a */
[--C-:B------:R-:W-:Y:S01]  /*05c0*/  HADD2.F32 R41, -RZ, R11.reuse.H1_H1 ;  /* 0x3000000bff297230 */ /* 0x100fe20000004100 */
[----:B------:R-:W-:Y:S01]  /*05d0*/  FFMA R12, R40, R40, R43 ;  /* 0x00000028280c7223 */ /* 0x000fe2000000002b */
[----:B------:R-:W-:Y:S01]  /*05e0*/  FFMA R13, R32, R32, R13 ;  /* 0x00000020200d7223 */ /* 0x000fe2000000000d */
[----:B------:R-:W-:Y:S01]  /*05f0*/  FFMA R45, R37, R37, R42 ;  /* 0x00000025252d7223 */ /* 0x000fe2000000002a */
[----:B------:R-:W-:Y:S01]  /*0600*/  HADD2.F32 R42, -RZ, R14.H1_H1 ;  /* 0x3000000eff2a7230 */ /* 0x000fe20000004100 */
[----:B------:R-:W-:Y:S01]  /*0610*/  FFMA R12, R35, R35, R12 ;  /* 0x00000023230c7223 */ /* 0x000fe2000000000c */
[----:B------:R-:W-:Y:S01]  /*0620*/  HADD2.F32 R43, -RZ, R11.H0_H0 ;  /* 0x2000000bff2b7230 */ /* 0x000fe20000004100 */
[----:B------:R-:W-:Y:S01]  /*0630*/  FFMA R45, R38, R38, R45 ;  /* 0x00000026262d7223 */ /* 0x000fe2000000002d */
[----:B------:R-:W0:Y:S01]  /*0640*/  SHFL.BFLY PT, R46, R13, 0x8, 0x1f ;  /* 0x0d001f000d2e7f89 */ /* 0x000e2200000e0000 */
[----:B------:R-:W-:-:S02]  /*0650*/  HADD2.F32 R11, -RZ, R15.H0_H0 ;  /* 0x2000000fff0b7230 */ /* 0x000fc40000004100 */
[----:B------:R-:W-:Y:S01]  /*0660*/  FFMA R14, R42, R42, R45 ;  /* 0x0000002a2a0e7223 */ /* 0x000fe2000000002d */
[----:B------:R-:W-:Y:S01]  /*0670*/  HADD2.F32 R44, -RZ, R15.H1_H1 ;  /* 0x3000000fff2c7230 */ /* 0x000fe20000004100 */
[----:B------:R-:W-:Y:S02]  /*0680*/  FFMA R12, R43, R43, R12 ;  /* 0x0000002b2b0c7223 */ /* 0x000fe4000000000c */
[----:B------:R-:W-:Y:S02]  /*0690*/  FFMA R15, R11, R11, R14 ;  /* 0x0000000b0b0f7223 */ /* 0x000fe4000000000e */
[----:B------:R-:W-:Y:S01]  /*06a0*/  FFMA R47, R41, R41, R12 ;  /* 0x00000029292f7223 */ /* 0x000fe2000000000c */
[--C-:B-----5:R-:W-:Y:S01]  /*06b0*/  HADD2.F32 R12, -RZ, R16.reuse.H1_H1 ;  /* 0x30000010ff0c7230 */ /* 0x120fe20000004100 */
[----:B------:R-:W-:Y:S01]  /*06c0*/  FFMA R48, R44, R44, R15 ;  /* 0x0000002c2c307223 */ /* 0x000fe2000000000f */
[----:B------:R-:W-:Y:S02]  /*06d0*/  HADD2.F32 R16, -RZ, R16.H0_H0 ;  /* 0x20000010ff107230 */ /* 0x000fe40000004100 */
[----:B------:R-:W1:Y:S01]  /*06e0*/  SHFL.BFLY PT, R52, R47, 0x8, 0x1f ;  /* 0x0d001f002f347f89 */ /* 0x000e6200000e0000 */
[----:B------:R-:W-:-:S03]  /*06f0*/  FMUL R15, R12, R12 ;  /* 0x0000000c0c0f7220 */ /* 0x000fc60000400000 */
[----:B------:R-:W2:Y:S01]  /*0700*/  SHFL.BFLY PT, R51, R48, 0x8, 0x1f ;  /* 0x0d001f0030337f89 */ /* 0x000ea200000e0000 */
[----:B------:R-:W-:Y:S01]  /*0710*/  FFMA R14, R16, R16, R15 ;  /* 0x00000010100e7223 */ /* 0x000fe2000000000f */
[----:B0-----:R-:W-:Y:S01]  /*0720*/  FADD R45, R13, R46 ;  /* 0x0000002e0d2d7221 */ /* 0x001fe20000000000 */
[--C-:B------:R-:W-:Y:S02]  /*0730*/  HADD2.F32 R13, -RZ, R17.reuse.H0_H0 ;  /* 0x20000011ff0d7230 */ /* 0x100fe40000004100 */
[----:B------:R-:W-:Y:S02]  /*0740*/  HADD2.F32 R17, -RZ, R17.H1_H1 ;  /* 0x30000011ff117230 */ /* 0x000fe40000004100 */
[----:B------:R-:W0:Y:S01]  /*0750*/  SHFL.BFLY PT, R46, R45, 0x4, 0x1f ;  /* 0x0c801f002d2e7f89 */ /* 0x000e2200000e0000 */
[----:B------:R-:W-:Y:S01]  /*0760*/  FFMA R50, R13, R13, R14 ;  /* 0x0000000d0d327223 */ /* 0x000fe2000000000e */
[--C-:B------:R-:W-:Y:S02]  /*0770*/  HADD2.F32 R14, -RZ, R18.reuse.H0_H0 ;  /* 0x20000012ff0e7230 */ /* 0x100fe40000004100 */
[----:B------:R-:W-:Y:S01]  /*0780*/  HADD2.F32 R18, -RZ, R18.H1_H1 ;  /* 0x30000012ff127230 */ /* 0x000fe20000004100 */
[----:B------:R-:W-:-:S04]  /*0790*/  FFMA R15, R17, R17, R50 ;  /* 0x00000011110f7223 */ /* 0x000fc80000000032 */
[----:B------:R-:W-:Y:S01]  /*07a0*/  FFMA R49, R14, R14, R15 ;  /* 0x0000000e0e317223 */ /* 0x000fe2000000000f */
[--C-:B------:R-:W-:Y:S01]  /*07b0*/  HADD2.F32 R15, -RZ, R19.reuse.H0_H0 ;  /* 0x20000013ff0f7230 */ /* 0x100fe20000004100 */
[----:B-1----:R-:W-:Y:S01]  /*07c0*/  FADD R47, R47, R52 ;  /* 0x000000342f2f7221 */ /* 0x002fe20000000000 */
[----:B------:R-:W-:Y:S01]  /*07d0*/  HADD2.F32 R19, -RZ, R19.H1_H1 ;  /* 0x30000013ff137230 */ /* 0x000fe20000004100 */
[----:B--2---:R-:W-:Y:S01]  /*07e0*/  FADD R51, R48, R51 ;  /* 0x0000003330337221 */ /* 0x004fe20000000000 */
[----:B------:R-:W-:Y:S02]  /*07f0*/  FFMA R48, R18, R18, R49 ;  /* 0x0000001212307223 */ /* 0x000fe40000000031 */
[----:B------:R-:W1:Y:S02]  /*0800*/  SHFL.BFLY PT, R50, R47, 0x4, 0x1f ;  /* 0x0c801f002f327f89 */ /* 0x000e6400000e0000 */
[----:B------:R-:W-:Y:S02]  /*0810*/  FFMA R48, R15, R15, R48 ;  /* 0x0000000f0f307223 */ /* 0x000fe40000000030 */
[----:B------:R-:W2:Y:S02]  /*0820*/  SHFL.BFLY PT, R54, R51, 0x4, 0x1f ;  /* 0x0c801f0033367f89 */ /* 0x000ea400000e0000 */
[----:B------:R-:W-:Y:S01]  /*0830*/  FFMA R48, R19, R19, R48 ;  /* 0x0000001313307223 */ /* 0x000fe20000000030 */
[----:B0-----:R-:W-:-:S04]  /*0840*/  FADD R46, R45, R46 ;  /* 0x0000002e2d2e7221 */ /* 0x001fc80000000000 */
[----:B------:R-:W0:Y:S04]  /*0850*/  SHFL.BFLY PT, R53, R48, 0x8, 0x1f ;  /* 0x0d001f0030357f89 */ /* 0x000e2800000e0000 */
[----:B------:R-:W3:Y:S01]  /*0860*/  SHFL.BFLY PT, R45, R46, 0x2, 0x1f ;  /* 0x0c401f002e2d7f89 */ /* 0x000ee200000e0000 */
[----:B-1----:R-:W-:Y:S01]  /*0870*/  FADD R49, R47, R50 ;  /* 0x000000322f317221 */ /* 0x002fe20000000000 */
[----:B--2---:R-:W-:-:S04]  /*0880*/  FADD R54, R51, R54 ;  /* 0x0000003633367221 */ /* 0x004fc80000000000 */
[----:B------:R-:W1:Y:S04]  /*0890*/  SHFL.BFLY PT, R52, R49, 0x2, 0x1f ;  /* 0x0c401f0031347f89 */ /* 0x000e6800000e0000 */
[----:B------:R-:W2:Y:S01]  /*08a0*/  SHFL.BFLY PT, R55, R54, 0x2, 0x1f ;  /* 0x0c401f0036377f89 */ /* 0x000ea200000e0000 */
[----:B0-----:R-:W-:Y:S01]  /*08b0*/  FADD R56, R48, R53 ;  /* 0x0000003530387221 */ /* 0x001fe20000000000 */
[----:B---3--:R-:W-:-:S04]  /*08c0*/  FADD R50, R46, R45 ;  /* 0x0000002d2e327221 */ /* 0x008fc80000000000 */
[----:B------:R-:W0:Y:S01]  /*08d0*/  SHFL.BFLY PT, R57, R56, 0x4, 0x1f ;  /* 0x0c801f0038397f89 */ /* 0x000e2200000e0000 */
[----:B------:R-:W-:-:S03]  /*08e0*/  FFMA R45, RZ, RZ, RZ ;  /* 0x000000ffff2d7223 */ /* 0x000fc600000000ff */
[----:B------:R-:W3:Y:S01]  /*08f0*/  SHFL.BFLY PT, R53, R50, 0x1, 0x1f ;  /* 0x0c201f0032357f89 */ /* 0x000ee200000e0000 */
[----:B------:R-:W-:Y:S01]  /*0900*/  FFMA R45, RZ, RZ, R45 ;  /* 0x000000ffff2d7223 */ /* 0x000fe2000000002d */
[----:B-1----:R-:W-:-:S03]  /*0910*/  FADD R47, R49, R52 ;  /* 0x00000034312f7221 */ /* 0x002fc60000000000 */
[----:B------:R-:W-:Y:S01]  /*0920*/  FFMA R49, RZ, RZ, R45 ;  /* 0x000000ffff317223 */ /* 0x000fe2000000002d */
[----:B--2---:R-:W-:Y:S01]  /*0930*/  FADD R46, R54, R55 ;  /* 0x00000037362e7221 */ /* 0x004fe20000000000 */
[----:B------:R-:W1:Y:S02]  /*0940*/  SHFL.BFLY PT, R48, R47, 0x1, 0x1f ;  /* 0x0c201f002f307f89 */ /* 0x000e6400000e0000 */
[----:B------:R-:W-:Y:S02]  /*0950*/  FFMA R49, RZ, RZ, R49 ;  /* 0x000000ffff317223 */ /* 0x000fe40000000031 */
[----:B------:R-:W2:Y:S02]  /*0960*/  SHFL.BFLY PT, R51, R46, 0x1, 0x1f ;  /* 0x0c201f002e337f89 */ /* 0x000ea400000e0000 */
[----:B------:R-:W-:Y:S01]  /*0970*/  FFMA R49, RZ, RZ, R49 ;  /* 0x000000ffff317223 */ /* 0x000fe20000000031 */
[----:B0-----:R-:W-:-:S03]  /*0980*/  FADD R45, R56, R57 ;  /* 0x00000039382d7221 */ /* 0x001fc60000000000 */
[----:B------:R-:W-:Y:S01]  /*0990*/  FFMA R52, RZ, RZ, R49 ;  /* 0x000000ffff347223 */ /* 0x000fe20000000031 */
[----:B---3--:R-:W-:Y:S02]  /*09a0*/  FADD R53, R50, R53 ;  /* 0x0000003532357221 */ /* 0x008fe40000000000 */
[----:B------:R-:W0:Y:S01]  /*09b0*/  SHFL.BFLY PT, R50, R45, 0x2, 0x1f ;  /* 0x0c401f002d327f89 */ /* 0x000e2200000e0000 */
[----:B------:R-:W-:Y:S01]  /*09c0*/  FFMA R52, RZ, RZ, R52 ;  /* 0x000000ffff347223 */ /* 0x000fe20000000034 */
[----:B------:R-:W-:-:S03]  /*09d0*/  FADD R53, R53, c[0x0][0x178] ;  /* 0x00005e0035357621 */ /* 0x000fc60000000000 */
[----:B------:R-:W-:Y:S01]  /*09e0*/  FADD R52, R52, R52 ;  /* 0x0000003434347221 */ /* 0x000fe20000000000 */
[----:B------:R-:W3:Y:S03]  /*09f0*/  MUFU.SQRT R49, R53 ;  /* 0x0000003500317308 */ /* 0x000ee60000002000 */
[----:B------:R-:W-:Y:S01]  /*0a00*/  FADD R52, R52, R52 ;  /* 0x0000003434347221 */ /* 0x000fe20000000000 */
[----:B-1----:R-:W-:-:S03]  /*0a10*/  FADD R48, R47, R48 ;  /* 0x000000302f307221 */ /* 0x002fc60000000000 */
[----:B------:R-:W-:Y:S01]  /*0a20*/  FADD R52, R52, R52 ;  /* 0x0000003434347221 */ /* 0x000fe20000000000 */
[----:B------:R-:W-:Y:S01]  /*0a30*/  FADD R47, R48, c[0x0][0x178] ;  /* 0x00005e00302f7621 */ /* 0x000fe20000000000 */
[----:B--2---:R-:W-:Y:S02]  /*0a40*/  FADD R51, R46, R51 ;  /* 0x000000332e337221 */ /* 0x004fe40000000000 */
[----:B------:R-:W-:Y:S01]  /*0a50*/  FADD R52, R52, R52 ;  /* 0x0000003434347221 */ /* 0x000fe20000000000 */
[----:B------:R-:W-:Y:S01]  /*0a60*/  MOV R48, 0x3e800000 ;  /* 0x3e80000000307802 */ /* 0x000fe20000000f00 */
[----:B------:R1:W2:Y:S01]  /*0a70*/  MUFU.SQRT R46, R47 ;  /* 0x0000002f002e7308 */ /* 0x0002a20000002000 */
[----:B------:R-:W-:Y:S01]  /*0a80*/  FADD R51, R51, c[0x0][0x178] ;  /* 0x00005e0033337621 */ /* 0x000fe20000000000 */
[----:B---3--:R-:W-:Y:S01]  /*0a90*/  FSETP.GT.AND P6, PT, R49, 8.50705917302346158658e+37, PT ;  /* 0x7e8000003100780b */ /* 0x008fe20003fc4000 */
[----:B------:R-:W-:Y:S01]  /*0aa0*/  FADD R52, R52, c[0x0][0x178] ;  /* 0x00005e0034347621 */ /* 0x000fe20000000000 */
[----:B0-----:R-:W-:Y:S01]  /*0ab0*/  FADD R50, R45, R50 ;  /* 0x000000322d327221 */ /* 0x001fe20000000000 */
[----:B------:R-:W-:-:S02]  /*0ac0*/  FSETP.GEU.AND P5, PT, R49, 1.175494350822287508e-38, PT ;  /* 0x008000003100780b */ /* 0x000fc40003fae000 */
[----:B------:R-:W-:Y:S01]  /*0ad0*/  FSEL R53, R48, 1, P6 ;  /* 0x3f80000030357808 */ /* 0x000fe20003000000 */
[----:B------:R-:W0:Y:S01]  /*0ae0*/  MUFU.SQRT R54, R51 ;  /* 0x0000003300367308 */ /* 0x000e220000002000 */
[----:B-1----:R-:W1:Y:S06]  /*0af0*/  SHFL.BFLY PT, R47, R50, 0x1, 0x1f ;  /* 0x0c201f00322f7f89 */ /* 0x002e6c00000e0000 */
[----:B------:R-:W-:Y:S01]  /*0b00*/  @P6 FMUL R49, R49, 0.25 ;  /* 0x3e80000031316820 */ /* 0x000fe20000400000 */
[----:B------:R-:W3:Y:S01]  /*0b10*/  MUFU.SQRT R52, R52 ;  /* 0x0000003400347308 */ /* 0x000ee20000002000 */
[C---:B--2---:R-:W-:Y:S01]  /*0b20*/  FSETP.GT.AND P4, PT, R46.reuse, 8.50705917302346158658e+37, PT ;  /* 0x7e8000002e00780b */ /* 0x044fe20003f84000 */
[----:B------:R-:W-:Y:S01]  /*0b30*/  @!P5 FMUL R53, R53, 16777216 ;  /* 0x4b8000003535d820 */ /* 0x000fe20000400000 */
[----:B------:R-:W-:Y:S01]  /*0b40*/  FSETP.GEU.AND P6, PT, R46, 1.175494350822287508e-38, PT ;  /* 0x008000002e00780b */ /* 0x000fe20003fce000 */
[----:B------:R-:W-:Y:S01]  /*0b50*/  @!P5 FMUL R49, R49, 16777216 ;  /* 0x4b8000003131d820 */ /* 0x000fe20000400000 */
[----:B------:R-:W-:-:S02]  /*0b60*/  FSEL R45, R48, 1, P4 ;  /* 0x3f800000302d7808 */ /* 0x000fc40002000000 */
[----:B0-----:R-:W-:-:S04]  /*0b70*/  FSETP.GT.AND P5, PT, R54, 8.50705917302346158658e+37, PT ;  /* 0x7e8000003600780b */ /* 0x001fc80003fa4000 */
[----:B------:R-:W-:-:S03]  /*0b80*/  FSEL R51, R48, 1, P5 ;  /* 0x3f80000030337808 */ /* 0x000fc60002800000 */
[----:B------:R-:W-:Y:S01]  /*0b90*/  @P4 FMUL R46, R46, 0.25 ;  /* 0x3e8000002e2e4820 */ /* 0x000fe20000400000 */
[----:B---3--:R-:W-:Y:S01]  /*0ba0*/  FSETP.GT.AND P4, PT, R52, 8.50705917302346158658e+37, PT ;  /* 0x7e8000003400780b */ /* 0x008fe20003f84000 */
[----:B-1----:R-:W-:Y:S02]  /*0bb0*/  FADD R47, R50, R47 ;  /* 0x0000002f322f7221 */ /* 0x002fe40000000000 */
[----:B------:R-:W-:Y:S01]  /*0bc0*/  @!P6 FMUL R46, R46, 16777216 ;  /* 0x4b8000002e2ee820 */ /* 0x000fe20000400000 */
[----:B------:R-:W-:Y:S01]  /*0bd0*/  @!P6 FMUL R45, R45, 16777216 ;  /* 0x4b8000002d2de820 */ /* 0x000fe20000400000 */
[C---:B------:R-:W-:Y:S01]  /*0be0*/  FSETP.GEU.AND P6, PT, R54.reuse, 1.175494350822287508e-38, PT ;  /* 0x008000003600780b */ /* 0x040fe20003fce000 */
[----:B------:R-:W-:Y:S01]  /*0bf0*/  FADD R47, R47, c[0x0][0x178] ;  /* 0x00005e002f2f7621 */ /* 0x000fe20000000000 */
[----:B------:R-:W-:Y:S01]  /*0c00*/  @P5 FMUL R54, R54, 0.25 ;  /* 0x3e80000036365820 */ /* 0x000fe20000400000 */
[----:B------:R-:W-:Y:S01]  /*0c10*/  FSETP.GEU.AND P5, PT, R52, 1.175494350822287508e-38, PT ;  /* 0x008000003400780b */ /* 0x000fe20003fae000 */
[----:B------:R-:W0:Y:S01]  /*0c20*/  MUFU.RCP R46, R46 ;  /* 0x0000002e002e7308 */ /* 0x000e220000001000 */
[----:B------:R-:W-:-:S03]  /*0c30*/  FSEL R57, R48, 1, P4 ;  /* 0x3f80000030397808 */ /* 0x000fc60002000000 */
[----:B------:R-:W-:-:S04]  /*0c40*/  @P4 FMUL R52, R52, 0.25 ;  /* 0x3e80000034344820 */ /* 0x000fc80000400000 */
[----:B------:R-:W1:Y:S01]  /*0c50*/  MUFU.SQRT R55, R47 ;  /* 0x0000002f00377308 */ /* 0x000e620000002000 */
[----:B------:R-:W-:Y:S01]  /*0c60*/  @!P6 FMUL R54, R54, 16777216 ;  /* 0x4b8000003636e820 */ /* 0x000fe20000400000 */
[----:B------:R-:W-:Y:S02]  /*0c70*/  @!P6 FMUL R51, R51, 16777216 ;  /* 0x4b8000003333e820 */ /* 0x000fe40000400000 */
[----:B------:R-:W-:Y:S01]  /*0c80*/  @!P5 FMUL R52, R52, 16777216 ;  /* 0x4b8000003434d820 */ /* 0x000fe20000400000 */
[----:B------:R-:W-:-:S03]  /*0c90*/  @!P5 FMUL R57, R57, 16777216 ;  /* 0x4b8000003939d820 */ /* 0x000fc60000400000 */
[----:B------:R2:W3:Y:S01]  /*0ca0*/  MUFU.RCP R50, R49 ;  /* 0x0000003100327308 */ /* 0x0004e20000001000 */
[----:B0-----:R-:W-:-:S04]  /*0cb0*/  FMUL R46, R46, R45 ;  /* 0x0000002d2e2e7220 */ /* 0x001fc80000400000 */
[-C--:B------:R-:W-:Y:S01]  /*0cc0*/  FMUL R34, R34, R46.reuse ;  /* 0x0000002e22227220 */ /* 0x080fe20000400000 */
[-C--:B------:R-:W-:Y:S01]  /*0cd0*/  FMUL R9, R9, R46.reuse ;  /* 0x0000002e09097220 */ /* 0x080fe20000400000 */
[-C--:B------:R-:W-:Y:S01]  /*0ce0*/  FMUL R40, R40, R46.reuse ;  /* 0x0000002e28287220 */ /* 0x080fe20000400000 */
[C---:B-1----:R-:W-:Y:S01]  /*0cf0*/  FSETP.GT.AND P4, PT, R55.reuse, 8.50705917302346158658e+37, PT ;  /* 0x7e8000003700780b */ /* 0x042fe20003f84000 */
[----:B------:R-:W0:Y:S01]  /*0d00*/  MUFU.RCP R52, R52 ;  /* 0x0000003400347308 */ /* 0x000e220000001000 */
[----:B------:R-:W-:Y:S01]  /*0d10*/  FSETP.GEU.AND P5, PT, R55, 1.175494350822287508e-38, PT ;  /* 0x008000003700780b */ /* 0x000fe20003fae000 */
[-C--:B--2---:R-:W-:Y:S01]  /*0d20*/  FMUL R49, R7, R46.reuse ;  /* 0x0000002e07317220 */ /* 0x084fe20000400000 */
[----:B------:R-:W-:Y:S01]  /*0d30*/  FSEL R48, R48, 1, P4 ;  /* 0x3f80000030307808 */ /* 0x000fe20002000000 */
[-C--:B------:R-:W-:Y:S01]  /*0d40*/  FMUL R35, R35, R46.reuse ;  /* 0x0000002e23237220 */ /* 0x080fe20000400000 */
[-C--:B------:R-:W-:Y:S01]  /*0d50*/  FMUL R43, R43, R46.reuse ;  /* 0x0000002e2b2b7220 */ /* 0x080fe20000400000 */
[----:B------:R-:W-:Y:S01]  /*0d60*/  STS [R28.X4+0x10], R46 ;  /* 0x0000102e1c007388 */ /* 0x000fe20000004800 */
[----:B---3--:R-:W-:Y:S01]  /*0d70*/  FMUL R53, R50, R53 ;  /* 0x0000003532357220 */ /* 0x008fe20000400000 */
[----:B------:R-:W1:Y:S03]  /*0d80*/  MUFU.RCP R54, R54 ;  /* 0x0000003600367308 */ /* 0x000e660000001000 */
[-C--:B------:R-:W-:Y:S01]  /*0d90*/  FMUL R29, R29, R53.reuse ;  /* 0x000000351d1d7220 */ /* 0x080fe20000400000 */
[----:B------:R-:W-:Y:S01]  /*0da0*/  @P4 FMUL R55, R55, 0.25 ;  /* 0x3e80000037374820 */ /* 0x000fe20000400000 */
[-C--:B------:R-:W-:Y:S01]  /*0db0*/  FMUL R30, R30, R53.reuse ;  /* 0x000000351e1e7220 */ /* 0x080fe20000400000 */
[-C--:B------:R-:W-:Y:S01]  /*0dc0*/  FMUL R31, R31, R53.reuse ;  /* 0x000000351f1f7220 */ /* 0x080fe20000400000 */
[----:B------:R-:W-:Y:S01]  /*0dd0*/  FMUL R50, R4, R53 ;  /* 0x0000003504327220 */ /* 0x000fe20000400000 */
[----:B------:R-:W-:Y:S01]  /*0de0*/  @!P5 FMUL R55, R55, 16777216 ;  /* 0x4b8000003737d820 */ /* 0x000fe20000400000 */
[----:B0-----:R-:W-:Y:S01]  /*0df0*/  FMUL R57, R52, R57 ;  /* 0x0000003934397220 */ /* 0x001fe20000400000 */
[----:B------:R-:W-:Y:S01]  /*0e00*/  @!P5 FMUL R48, R48, 16777216 ;  /* 0x4b8000003030d820 */ /* 0x000fe20000400000 */
[-C--:B------:R-:W-:Y:S01]  /*0e10*/  FMUL R6, R6, R53.reuse ;  /* 0x0000003506067220 */ /* 0x080fe20000400000 */
[----:B------:R-:W0:Y:S01]  /*0e20*/  MUFU.RCP R45, R55 ;  /* 0x00000037002d7308 */ /* 0x000e220000001000 */
[-C--:B------:R-:W-:Y:S01]  /*0e30*/  FMUL R47, R5, R53.reuse ;  /* 0x00000035052f7220 */ /* 0x080fe20000400000 */
[-C--:B------:R-:W-:Y:S01]  /*0e40*/  FMUL R33, R33, R53.reuse ;  /* 0x0000003521217220 */ /* 0x080fe20000400000 */
[----:B------:R-:W-:Y:S01]  /*0e50*/  FMUL R52, R32, R53 ;  /* 0x0000003520347220 */ /* 0x000fe20000400000 */
[----:B------:R-:W-:Y:S01]  /*0e60*/  F2FP.PACK_AB R4, R30, R29 ;  /* 0x0000001d1e04723e */ /* 0x000fe200000000ff */
[----:B-1----:R-:W-:Y:S01]  /*0e70*/  FMUL R51, R54, R51 ;  /* 0x0000003336337220 */ /* 0x002fe20000400000 */
[----:B------:R-:W-:Y:S01]  /*0e80*/  IADD3 R30, P4, R27, c[0x0][0x168], RZ ;  /* 0x00005a001b1e7a10 */ /* 0x000fe20007f9e0ff */
[-C--:B------:R-:W-:Y:S01]  /*0e90*/  FMUL R54, R8, R46.reuse ;  /* 0x0000002e08367220 */ /* 0x080fe20000400000 */
[----:B------:R-:W-:Y:S01]  /*0ea0*/  IADD3 R26, P5, R26, c[0x0][0x168], RZ ;  /* 0x00005a001a1a7a10 */ /* 0x000fe20007fbe0ff */
[----:B------:R-:W-:Y:S01]  /*0eb0*/  FMUL R32, R41, R46 ;  /* 0x0000002e29207220 */ /* 0x000fe20000400000 */
[----:B------:R-:W-:Y:S01]  /*0ec0*/  F2FP.PACK_AB R5, R50, R31 ;  /* 0x0000001f3205723e */ /* 0x000fe200000000ff */
[----:B------:R1:W-:Y:S01]  /*0ed0*/  STS [R28.X4], R53 ;  /* 0x000000351c007388 */ /* 0x0003e20000004800 */
[----:B------:R-:W-:Y:S01]  /*0ee0*/  F2FP.PACK_AB R6, R47, R6 ;  /* 0x000000062f06723e */ /* 0x000fe200000000ff */
[----:B------:R-:W-:Y:S01]  /*0ef0*/  FMUL R36, R36, R51 ;  /* 0x0000003324247220 */ /* 0x000fe20000400000 */
[----:B------:R-:W-:Y:S01]  /*0f00*/  F2FP.PACK_AB R7, R52, R33 ;  /* 0x000000213407723e */ /* 0x000fe200000000ff */
[-C--:B------:R-:W-:Y:S01]  /*0f10*/  FMUL R41, R10, R51.reuse ;  /* 0x000000330a297220 */ /* 0x080fe20000400000 */
[----:B0-----:R-:W-:Y:S01]  /*0f20*/  FMUL R45, R45, R48 ;  /* 0x000000302d2d7220 */ /* 0x001fe20000400000 */
[----:B------:R-:W-:Y:S01]  /*0f30*/  IADD3.X R31, R24, c[0x0][0x16c], RZ, P4, !PT ;  /* 0x00005b00181f7a10 */ /* 0x000fe200027fe4ff */
[----:B------:R-:W-:Y:S01]  /*0f40*/  FMUL R48, R37, R51 ;  /* 0x0000003325307220 */ /* 0x000fe20000400000 */
[----:B------:R-:W-:Y:S01]  /*0f50*/  IADD3.X R27, R25, c[0x0][0x16c], RZ, P5, !PT ;  /* 0x00005b00191b7a10 */ /* 0x000fe20002ffe4ff */
[-C--:B------:R-:W-:Y:S01]  /*0f60*/  FMUL R16, R16, R45.reuse ;  /* 0x0000002d10107220 */ /* 0x080fe20000400000 */
[----:B------:R-:W-:Y:S01]  /*0f70*/  FMUL R25, R12, R45 ;  /* 0x0000002d0c197220 */ /* 0x000fe20000400000 */
[-C--:B------:R-:W-:Y:S01]  /*0f80*/  FMUL R37, R42, R51.reuse ;  /* 0x000000332a257220 */ /* 0x080fe20000400000 */
[-C--:B------:R-:W-:Y:S01]  /*0f90*/  FMUL R39, R39, R51.reuse ;  /* 0x0000003327277220 */ /* 0x080fe20000400000 */
[-C--:B------:R-:W-:Y:S01]  /*0fa0*/  FMUL R38, R38, R51.reuse ;  /* 0x0000003326267220 */ /* 0x080fe20000400000 */
[-C--:B------:R-:W-:Y:S01]  /*0fb0*/  FMUL R42, R11, R51.reuse ;  /* 0x000000330b2a7220 */ /* 0x080fe20000400000 */
[----:B-1----:R-:W-:Y:S01]  /*0fc0*/  FMUL R53, R44, R51 ;  /* 0x000000332c357220 */ /* 0x002fe20000400000 */
[----:B------:R0:W-:Y:S01]  /*0fd0*/  @!P2 STG.E.128 [R30.64], R4 ;  /* 0x000000041e00a986 */ /* 0x0001e2000c101d04 */
[----:B------:R-:W-:Y:S01]  /*0fe0*/  F2FP.PACK_AB R8, R34, R49 ;  /* 0x000000312208723e */ /* 0x000fe200000000ff */
[----:B------:R-:W-:Y:S01]  /*0ff0*/  FMUL R24, R13, R45 ;  /* 0x0000002d0d187220 */ /* 0x000fe20000400000 */
[----:B------:R-:W-:Y:S01]  /*1000*/  F2FP.PACK_AB R9, R54, R9 ;  /* 0x000000093609723e */ /* 0x000fe200000000ff */
[----:B------:R-:W-:Y:S01]  /*1010*/  STS [R28.X4+0x40], R57 ;  /* 0x000040391c007388 */ /* 0x000fe20000004800 */
[----:B------:R-:W-:Y:S01]  /*1020*/  F2FP.PACK_AB R10, R35, R40 ;  /* 0x00000028230a723e */ /* 0x000fe200000000ff */
[----:B------:R-:W-:Y:S01]  /*1030*/  FMUL R17, R17, R45 ;  /* 0x0000002d11117220 */ /* 0x000fe20000400000 */
[----:B------:R-:W-:Y:S01]  /*1040*/  F2FP.PACK_AB R11, R32, R43 ;  /* 0x0000002b200b723e */ /* 0x000fe200000000ff */
[----:B------:R-:W-:Y:S01]  /*1050*/  STS [R28.X4+0x50], R57 ;  /* 0x000050391c007388 */ /* 0x000fe20000004800 */
[----:B------:R-:W-:Y:S01]  /*1060*/  IADD3 R20, P2, R20, c[0x0][0x168], RZ ;  /* 0x00005a0014147a10 */ /* 0x000fe20007f5e0ff */
[-C--:B------:R-:W-:Y:S01]  /*1070*/  FMUL R32, R15, R45.reuse ;  /* 0x0000002d0f207220 */ /* 0x080fe20000400000 */
[----:B------:R-:W-:Y:S01]  /*1080*/  F2FP.PACK_AB R16, R25, R16 ;  /* 0x000000101910723e */ /* 0x000fe200000000ff */
[----:B------:R-:W-:Y:S01]  /*1090*/  STS [R28.X4+0x60], R57 ;  /* 0x000060391c007388 */ /* 0x000fe20000004800 */
[----:B------:R-:W-:Y:S01]  /*10a0*/  LOP3.LUT R25, R21, 0x1f, R0, 0xf8, !PT ;  /* 0x0000001f15197812 */ /* 0x000fe200078ef800 */
[----:B------:R-:W-:Y:S01]  /*10b0*/  FMUL R29, R18, R45 ;  /* 0x0000002d121d7220 */ /* 0x000fe20000400000 */
[----:B------:R-:W-:Y:S01]  /*10c0*/  F2FP.PACK_AB R12, R41, R36 ;  /* 0x00000024290c723e */ /* 0x000fe200000000ff */
[----:B------:R-:W-:Y:S01]  /*10d0*/  STS [R28.X4+0x70], R57 ;  /* 0x000070391c007388 */ /* 0x000fe20000004800 */
[----:B------:R-:W-:Y:S01]  /*10e0*/  F2FP.PACK_AB R13, R48, R39 ;  /* 0x00000027300d723e */ /* 0x000fe200000000ff */
[----:B------:R-:W-:Y:S01]  /*10f0*/  FMUL R19, R19, R45 ;  /* 0x0000002d13137220 */ /* 0x000fe20000400000 */
[----:B------:R-:W-:Y:S01]  /*1100*/  F2FP.PACK_AB R15, R53, R42 ;  /* 0x0000002a350f723e */ /* 0x000fe200000000ff */
[----:B------:R-:W-:Y:S01]  /*1110*/  STS [R28.X4+0x20], R51 ;  /* 0x000020331c007388 */ /* 0x000fe20000004800 */
[----:B------:R-:W-:-:S02]  /*1120*/  IADD3.X R21, R22, c[0x0][0x16c], RZ, P2, !PT ;  /* 0x00005b0016157a10 */ /* 0x000fc400017fe4ff */
[----:B------:R-:W-:Y:S01]  /*1130*/  LOP3.LUT P2, RZ, R0, 0x20, RZ, 0xc0, !PT ;  /* 0x0000002000ff7812 */ /* 0x000fe2000784c0ff */
[----:B------:R1:W-:Y:S01]  /*1140*/  STS [R28.X4+0x30], R45 ;  /* 0x0000302d1c007388 */ /* 0x0003e20000004800 */
[----:B0-----:R-:W-:Y:S02]  /*1150*/  IADD3 R4, P4, R3, c[0x0][0x168], RZ ;  /* 0x00005a0003047a10 */ /* 0x001fe40007f9e0ff */
[----:B------:R-:W-:Y:S01]  /*1160*/  F2FP.PACK_AB R17, R17, R24 ;  /* 0x000000181111723e */ /* 0x000fe200000000ff */
[----:B------:R-:W-:Y:S01]  /*1170*/  @!P3 STG.E.128 [R26.64], R8 ;  /* 0x000000081a00b986 */ /* 0x000fe2000c101d04 */
[----:B------:R-:W-:Y:S02]  /*1180*/  ISETP.LT.U32.AND P3, PT, R25, 0x10, PT ;  /* 0x000000101900780c */ /* 0x000fe40003f61070 */
[----:B------:R-:W-:Y:S02]  /*1190*/  IADD3.X R5, R23, c[0x0][0x16c], RZ, P4, !PT ;  /* 0x00005b0017057a10 */ /* 0x000fe400027fe4ff */
[----:B------:R-:W-:Y:S01]  /*11a0*/  F2FP.PACK_AB R19, R19, R32 ;  /* 0x000000201313723e */ /* 0x000fe200000000ff */
[----:B-1----:R-:W-:Y:S01]  /*11b0*/  FMUL R28, R14, R45 ;  /* 0x0000002d0e1c7220 */ /* 0x002fe20000400000 */
[----:B------:R-:W-:-:S04]  /*11c0*/  F2FP.PACK_AB R14, R37, R38 ;  /* 0x00000026250e723e */ /* 0x000fc800000000ff */
[----:B------:R-:W-:Y:S01]  /*11d0*/  F2FP.PACK_AB R18, R29, R28 ;  /* 0x0000001c1d12723e */ /* 0x000fe200000000ff */
[----:B------:R-:W-:Y:S01]  /*11e0*/  @!P1 STG.E.128 [R20.64], R12 ;  /* 0x0000000c14009986 */ /* 0x000fe2000c101d04 */
[----:B------:R-:W-:-:S03]  /*11f0*/  ISETP.LT.U32.AND.EX P1, PT, R2, RZ, !P2, P3 ;  /* 0x000000ff0200720c */ /* 0x000fc60005721130 */
[----:B------:R-:W-:Y:S04]  /*1200*/  @!P0 STG.E.128 [R4.64], R16 ;  /* 0x0000001004008986 */ /* 0x000fe8000c101d04 */
[----:B------:R-:W-:Y:S06]  /*1210*/  BAR.SYNC 0x0 ;  /* 0x0000000000007b1d */ /* 0x000fec0000000000 */
[----:B------:R-:W-:Y:S05]  /*1220*/  @!P1 EXIT ;  /* 0x000000000000994d */ /* 0x000fea0003800000 */
[----:B------:R-:W-:Y:S02]  /*1230*/  LOP3.LUT R0, R0, 0x1f, RZ, 0xc0, !PT ;  /* 0x0000001f00007812 */ /* 0x000fe400078ec0ff */
[----:B------:R-:W-:-:S03]  /*1240*/  LEA R4, P0, R25, c[0x0][0x170], 0x2 ;  /* 0x00005c0019047a11 */ /* 0x000fc600078010ff */
[----:B------:R-:W0:Y:S01]  /*1250*/  LDS R3, [R0.X4] ;  /* 0x0000000000037984 */ /* 0x000e220000004800 */
[----:B------:R-:W-:-:S05]  /*1260*/  LEA.HI.X R5, R25, c[0x0][0x174], R2, 0x2, P0 ;  /* 0x00005d0019057a11 */ /* 0x000fca00000f1402 */
[----:B0-----:R-:W-:Y:S01]  /*1270*/  STG.E [R4.64], R3 ;  /* 0x0000000304007986 */ /* 0x001fe2000c101904 */
[----:B------:R-:W-:Y:S05]  /*1280*/  EXIT ;  /* 0x000000000000794d */ /* 0x000fea0003800000 */
.L_x_0:
[----:B------:R-:W-:-:S00]  /*1290*/  BRA `(.L_x_0) ;  /* 0xfffffff000007947 */ /* 0x000fc0000383ffff */
[----:B------:R-:W-:-:S00]  /*12a0*/  NOP ;  /* 0x0000000000007918 */ /* 0x000fc00000000000 */
        /* <DEDUP_REMOVED lines=13> */
.L_x_1:


//--------------------- .nv.global.init           --------------------------
	.section	.nv.global.init,"aw",@progbits
.nv.global.init:
	.type		_$_str,@object
	.size		_$_str,(_$_str_$_2 - _$_str)
_$_str:
        /*0000*/ 	.byte	0x5f, 0x5f, 0x43, 0x55, 0x44, 0x41, 0x5f, 0x46, 0x54, 0x5a, 0x00
	.type		_$_str_$_2,@object
	.size		_$_str_$_2,(.L_1 - _$_str_$_2)
_$_str_$_2:
        /*000b*/ 	.byte	0x5f, 0x5f, 0x43, 0x55, 0x44, 0x41, 0x5f, 0x50, 0x52, 0x45, 0x43, 0x5f, 0x53, 0x51, 0x52, 0x54
        /*001b*/ 	.byte	0x00
.L_1:


//--------------------- .nv.shared.l2norm_fwd_kernel --------------------------
	.section	.nv.shared.l2norm_fwd_kernel,"aw",@nobits
	.align	16
